//
// Generated by NVIDIA NVVM Compiler
//
// Compiler Build ID: CL-36424714
// Cuda compilation tools, release 13.0, V13.0.88
// Based on NVVM 20.0.0
//

.version 9.0
.target sm_100
.address_size 64

	// .globl	_Z9compute_XPiS_i
.global .align 1 .b8 POSSIBLE_CHAR[27] = {65, 66, 67, 68, 69, 70, 71, 72, 73, 74, 75, 76, 77, 78, 79, 80, 81, 82, 83, 84, 85, 86, 87, 88, 89, 90};

.visible .entry _Z9compute_XPiS_i(
	.param .u64 .ptr .align 1 _Z9compute_XPiS_i_param_0,
	.param .u64 .ptr .align 1 _Z9compute_XPiS_i_param_1,
	.param .u32 _Z9compute_XPiS_i_param_2
)
{
	.reg .pred 	%p<13>;
	.reg .b32 	%r<48>;
	.reg .b64 	%rd<38>;

	ld.param.u64 	%rd12, [_Z9compute_XPiS_i_param_0];
	ld.param.u64 	%rd13, [_Z9compute_XPiS_i_param_1];
	ld.param.u32 	%r16, [_Z9compute_XPiS_i_param_2];
	cvta.to.global.u64 	%rd1, %rd12;
	cvta.to.global.u64 	%rd2, %rd13;
	setp.lt.s32 	%p1, %r16, 0;
	@%p1 bra 	$L__BB0_26;
	mov.u32 	%r18, %tid.x;
	cvt.u64.u32 	%rd14, %r18;
	mov.u64 	%rd15, POSSIBLE_CHAR;
	add.s64 	%rd3, %rd15, %rd14;
	add.s32 	%r1, %r16, 1;
	mad.lo.s32 	%r2, %r18, %r16, %r18;
	mul.wide.u32 	%rd16, %r2, 4;
	add.s64 	%rd4, %rd1, %rd16;
	and.b32  	%r3, %r1, 3;
	setp.lt.u32 	%p2, %r16, 3;
	mov.b32 	%r47, 0;
	@%p2 bra 	$L__BB0_18;
	and.b32  	%r47, %r1, -4;
	mov.b32 	%r43, 0;
	cvt.s64.s32 	%rd19, %r2;
$L__BB0_3:
	setp.ne.s32 	%p3, %r43, 0;
	cvt.s64.s32 	%rd17, %r43;
	mul.wide.s32 	%rd18, %r43, 4;
	add.s64 	%rd5, %rd2, %rd18;
	add.s64 	%rd20, %rd17, %rd19;
	shl.b64 	%rd21, %rd20, 2;
	add.s64 	%rd6, %rd1, %rd21;
	@%p3 bra 	$L__BB0_5;
	mov.b32 	%r25, 0;
	st.global.u32 	[%rd4], %r25;
	bra.uni 	$L__BB0_8;
$L__BB0_5:
	ld.global.u32 	%r20, [%rd5+-4];
	ld.global.s8 	%r21, [%rd3];
	setp.ne.s32 	%p4, %r20, %r21;
	@%p4 bra 	$L__BB0_7;
	add.s32 	%r24, %r43, %r2;
	mul.wide.u32 	%rd24, %r24, 4;
	add.s64 	%rd25, %rd1, %rd24;
	st.global.u32 	[%rd25], %r43;
	bra.uni 	$L__BB0_8;
$L__BB0_7:
	ld.global.u32 	%r22, [%rd6+-4];
	add.s32 	%r23, %r43, %r2;
	mul.wide.u32 	%rd22, %r23, 4;
	add.s64 	%rd23, %rd1, %rd22;
	st.global.u32 	[%rd23], %r22;
$L__BB0_8:
	ld.global.u32 	%r26, [%rd5];
	ld.global.s8 	%r27, [%rd3];
	setp.eq.s32 	%p5, %r26, %r27;
	mul.wide.u32 	%rd26, %r43, 4;
	add.s64 	%rd7, %rd4, %rd26;
	@%p5 bra 	$L__BB0_10;
	add.s32 	%r28, %r43, %r2;
	mul.wide.s32 	%rd27, %r28, 4;
	add.s64 	%rd28, %rd1, %rd27;
	ld.global.u32 	%r29, [%rd28];
	st.global.u32 	[%rd7+4], %r29;
	bra.uni 	$L__BB0_11;
$L__BB0_10:
	add.s32 	%r30, %r43, 1;
	st.global.u32 	[%rd7+4], %r30;
$L__BB0_11:
	ld.global.u32 	%r31, [%rd5+4];
	ld.global.s8 	%r32, [%rd3];
	setp.eq.s32 	%p6, %r31, %r32;
	@%p6 bra 	$L__BB0_13;
	ld.global.u32 	%r33, [%rd6+4];
	st.global.u32 	[%rd7+8], %r33;
	bra.uni 	$L__BB0_14;
$L__BB0_13:
	add.s32 	%r34, %r43, 2;
	st.global.u32 	[%rd7+8], %r34;
$L__BB0_14:
	ld.global.u32 	%r35, [%rd5+8];
	ld.global.s8 	%r36, [%rd3];
	setp.eq.s32 	%p7, %r35, %r36;
	@%p7 bra 	$L__BB0_16;
	ld.global.u32 	%r37, [%rd6+8];
	st.global.u32 	[%rd7+12], %r37;
	bra.uni 	$L__BB0_17;
$L__BB0_16:
	add.s32 	%r38, %r43, 3;
	st.global.u32 	[%rd7+12], %r38;
$L__BB0_17:
	add.s32 	%r43, %r43, 4;
	setp.ne.s32 	%p8, %r43, %r47;
	@%p8 bra 	$L__BB0_3;
$L__BB0_18:
	setp.eq.s32 	%p9, %r3, 0;
	@%p9 bra 	$L__BB0_26;
	add.s64 	%rd8, %rd1, -4;
	cvt.s64.s32 	%rd9, %r2;
	add.s64 	%rd10, %rd2, -4;
	add.s32 	%r46, %r47, %r2;
	neg.s32 	%r45, %r3;
$L__BB0_20:
	.pragma "nounroll";
	cvt.s64.s32 	%rd11, %r47;
	setp.eq.s32 	%p10, %r47, 0;
	@%p10 bra 	$L__BB0_24;
	shl.b64 	%rd29, %rd11, 2;
	add.s64 	%rd30, %rd10, %rd29;
	ld.global.u32 	%r39, [%rd30];
	ld.global.s8 	%r40, [%rd3];
	setp.eq.s32 	%p11, %r39, %r40;
	@%p11 bra 	$L__BB0_23;
	add.s64 	%rd31, %rd9, %rd11;
	shl.b64 	%rd32, %rd31, 2;
	add.s64 	%rd33, %rd8, %rd32;
	ld.global.u32 	%r41, [%rd33];
	mul.wide.u32 	%rd34, %r46, 4;
	add.s64 	%rd35, %rd1, %rd34;
	st.global.u32 	[%rd35], %r41;
	bra.uni 	$L__BB0_25;
$L__BB0_23:
	mul.wide.u32 	%rd36, %r46, 4;
	add.s64 	%rd37, %rd1, %rd36;
	st.global.u32 	[%rd37], %r47;
	bra.uni 	$L__BB0_25;
$L__BB0_24:
	mov.b32 	%r42, 0;
	st.global.u32 	[%rd4], %r42;
$L__BB0_25:
	add.s32 	%r47, %r47, 1;
	add.s32 	%r46, %r46, 1;
	add.s32 	%r45, %r45, 1;
	setp.ne.s32 	%p12, %r45, 0;
	@%p12 bra 	$L__BB0_20;
$L__BB0_26:
	ret;

}
	// .globl	_Z12compute_DistPiS_S_S_ii
.visible .entry _Z12compute_DistPiS_S_S_ii(
	.param .u64 .ptr .align 1 _Z12compute_DistPiS_S_S_ii_param_0,
	.param .u64 .ptr .align 1 _Z12compute_DistPiS_S_S_ii_param_1,
	.param .u64 .ptr .align 1 _Z12compute_DistPiS_S_S_ii_param_2,
	.param .u64 .ptr .align 1 _Z12compute_DistPiS_S_S_ii_param_3,
	.param .u32 _Z12compute_DistPiS_S_S_ii_param_4,
	.param .u32 _Z12compute_DistPiS_S_S_ii_param_5
)
{
	.reg .pred 	%p<7>;
	.reg .b32 	%r<40>;
	.reg .b64 	%rd<33>;

	ld.param.u64 	%rd9, [_Z12compute_DistPiS_S_S_ii_param_0];
	ld.param.u64 	%rd6, [_Z12compute_DistPiS_S_S_ii_param_1];
	ld.param.u64 	%rd7, [_Z12compute_DistPiS_S_S_ii_param_2];
	ld.param.u64 	%rd8, [_Z12compute_DistPiS_S_S_ii_param_3];
	ld.param.u32 	%r8, [_Z12compute_DistPiS_S_S_ii_param_4];
	ld.param.u32 	%r9, [_Z12compute_DistPiS_S_S_ii_param_5];
	cvta.to.global.u64 	%rd1, %rd9;
	mov.u32 	%r1, %tid.x;
	setp.lt.s32 	%p1, %r9, 0;
	@%p1 bra 	$L__BB1_12;
	cvta.to.global.u64 	%rd10, %rd7;
	add.s32 	%r11, %r1, -1;
	mul.wide.u32 	%rd11, %r11, 4;
	add.s64 	%rd2, %rd10, %rd11;
	add.s32 	%r2, %r8, 1;
	mul.wide.u32 	%rd12, %r1, 4;
	add.s64 	%rd3, %rd1, %rd12;
	cvta.to.global.u64 	%rd4, %rd8;
	cvta.to.global.u64 	%rd5, %rd6;
	mov.b32 	%r39, 0;
	mul.wide.s32 	%rd25, %r2, 4;
$L__BB1_2:
	mov.u32 	%r3, %r39;
	setp.ne.s32 	%p2, %r3, 0;
	@%p2 bra 	$L__BB1_4;
	mov.b32 	%r38, 0;
	st.global.u32 	[%rd3], %r38;
	bra.uni 	$L__BB1_11;
$L__BB1_4:
	setp.ne.s32 	%p3, %r1, 0;
	@%p3 bra 	$L__BB1_6;
	mul.lo.s32 	%r37, %r3, %r2;
	mul.wide.s32 	%rd31, %r37, 4;
	add.s64 	%rd32, %rd1, %rd31;
	st.global.u32 	[%rd32], %r3;
	bra.uni 	$L__BB1_11;
$L__BB1_6:
	ld.global.u32 	%r12, [%rd2];
	add.s32 	%r4, %r3, -1;
	mul.wide.s32 	%rd13, %r3, 4;
	add.s64 	%rd14, %rd4, %rd13;
	ld.global.u32 	%r5, [%rd14+-4];
	setp.ne.s32 	%p4, %r12, %r5;
	@%p4 bra 	$L__BB1_8;
	mul.lo.s32 	%r34, %r4, %r2;
	mul.wide.s32 	%rd27, %r34, 4;
	add.s64 	%rd28, %rd3, %rd27;
	ld.global.u32 	%r35, [%rd28+-4];
	mul.lo.s32 	%r36, %r3, %r2;
	mul.wide.s32 	%rd29, %r36, 4;
	add.s64 	%rd30, %rd3, %rd29;
	st.global.u32 	[%rd30], %r35;
	bra.uni 	$L__BB1_11;
$L__BB1_8:
	add.s32 	%r13, %r5, -65;
	mad.lo.s32 	%r14, %r13, %r2, %r1;
	mul.wide.s32 	%rd15, %r14, 4;
	add.s64 	%rd16, %rd5, %rd15;
	ld.global.u32 	%r6, [%rd16];
	setp.ne.s32 	%p5, %r6, 0;
	@%p5 bra 	$L__BB1_10;
	mul.lo.s32 	%r27, %r4, %r2;
	mul.wide.s32 	%rd23, %r27, 4;
	add.s64 	%rd24, %rd3, %rd23;
	ld.global.u32 	%r28, [%rd24];
	ld.global.u32 	%r29, [%rd24+-4];
	add.s32 	%r30, %r4, %r1;
	min.s32 	%r31, %r29, %r30;
	min.s32 	%r32, %r28, %r31;
	add.s32 	%r33, %r32, 1;
	add.s64 	%rd26, %rd24, %rd25;
	st.global.u32 	[%rd26], %r33;
	bra.uni 	$L__BB1_11;
$L__BB1_10:
	mul.lo.s32 	%r15, %r4, %r2;
	mul.wide.s32 	%rd17, %r15, 4;
	add.s64 	%rd18, %rd3, %rd17;
	ld.global.u32 	%r16, [%rd18];
	ld.global.u32 	%r17, [%rd18+-4];
	min.s32 	%r18, %r16, %r17;
	add.s32 	%r19, %r15, %r6;
	add.s32 	%r20, %r19, -1;
	mul.wide.s32 	%rd19, %r20, 4;
	add.s64 	%rd20, %rd1, %rd19;
	ld.global.u32 	%r21, [%rd20];
	not.b32 	%r22, %r6;
	add.s32 	%r23, %r21, %r1;
	add.s32 	%r24, %r23, %r22;
	min.s32 	%r25, %r18, %r24;
	add.s32 	%r26, %r25, 1;
	add.s64 	%rd22, %rd18, %rd25;
	st.global.u32 	[%rd22], %r26;
$L__BB1_11:
	bar.sync 	0;
	add.s32 	%r39, %r3, 1;
	setp.ne.s32 	%p6, %r3, %r9;
	@%p6 bra 	$L__BB1_2;
$L__BB1_12:
	ret;

}


// ===== COMPILED SASS (sm_100) =====

	.target	sm_100

	.elftype	@"ET_EXEC"


//--------------------- .note.nv.tkinfo           --------------------------
	.section	.note.nv.tkinfo,"",@"SHT_NOTE"
	.sectionflags	@"SHF_NOTE_NV_TKINFO"
	.tkinfo
        /*0018*/ 	.word	0x00000002
        /*0030*/ 	.string	""
        /*0030*/ 	.string	"ptxas"
        /*0030*/ 	.string	"Cuda compilation tools, release 13.0, V13.0.88"
        /*0030*/ 	.string	"Build cuda_13.0.r13.0/compiler.36424714_0"
        /*0030*/ 	.string	"-arch sm_100 -m 64 "



//--------------------- .note.nv.cuinfo           --------------------------
	.section	.note.nv.cuinfo,"",@"SHT_NOTE"
	.sectionflags	@"SHF_NOTE_NV_CUINFO"
        /*0018*/ 	.short	0x0002
        /*001a*/ 	.short	0x0064
        /*001c*/ 	.short	0x0082
	.zero		2


//--------------------- .nv.info                  --------------------------
	.section	.nv.info,"",@"SHT_CUDA_INFO"
	.align	4


	//----- nvinfo : EIATTR_REGCOUNT
	.align		4
        /*0000*/ 	.byte	0x04, 0x2f
        /*0002*/ 	.short	(.L_2 - .L_1)
	.align		4
.L_1:
        /*0004*/ 	.word	index@(_Z9compute_XPiS_i)
        /*0008*/ 	.word	0x00000020


	//----- nvinfo : EIATTR_FRAME_SIZE
	.align		4
.L_2:
        /*000c*/ 	.byte	0x04, 0x11
        /*000e*/ 	.short	(.L_4 - .L_3)
	.align		4
.L_3:
        /*0010*/ 	.word	index@(_Z9compute_XPiS_i)
        /*0014*/ 	.word	0x00000000


	//----- nvinfo : EIATTR_REGCOUNT
	.align		4
.L_4:
        /*0018*/ 	.byte	0x04, 0x2f
        /*001a*/ 	.short	(.L_6 - .L_5)
	.align		4
.L_5:
        /*001c*/ 	.word	index@(_Z12compute_DistPiS_S_S_ii)
        /*0020*/ 	.word	0x0000001a


	//----- nvinfo : EIATTR_FRAME_SIZE
	.align		4
.L_6:
        /*0024*/ 	.byte	0x04, 0x11
        /*0026*/ 	.short	(.L_8 - .L_7)
	.align		4
.L_7:
        /*0028*/ 	.word	index@(_Z12compute_DistPiS_S_S_ii)
        /*002c*/ 	.word	0x00000000


	//----- nvinfo : EIATTR_MIN_STACK_SIZE
	.align		4
.L_8:
        /*0030*/ 	.byte	0x04, 0x12
        /*0032*/ 	.short	(.L_10 - .L_9)
	.align		4
.L_9:
        /*0034*/ 	.word	index@(_Z12compute_DistPiS_S_S_ii)
        /*0038*/ 	.word	0x00000000


	//----- nvinfo : EIATTR_MIN_STACK_SIZE
	.align		4
.L_10:
        /*003c*/ 	.byte	0x04, 0x12
        /*003e*/ 	.short	(.L_12 - .L_11)
	.align		4
.L_11:
        /*0040*/ 	.word	index@(_Z9compute_XPiS_i)
        /*0044*/ 	.word	0x00000000
.L_12:


//--------------------- .nv.compat                --------------------------
	.section	.nv.compat,"",@"SHT_CUDA_COMPAT_INFO"
	.align	4
        /*0000*/ 	.byte	0x02, 0x09, 0x00, 0x00, 0x02, 0x02, 0x01, 0x00, 0x02, 0x05, 0x05, 0x00, 0x03, 0x07, 0x01, 0x01
        /*0010*/ 	.byte	0x02, 0x03, 0x00, 0x00, 0x02, 0x06, 0x01, 0x00, 0x04, 0x0b, 0x08, 0x00, 0x09, 0x00, 0x00, 0x00
        /*0020*/ 	.byte	0x00, 0x00, 0x00, 0x00


//--------------------- .nv.info._Z12compute_DistPiS_S_S_ii --------------------------
	.section	.nv.info._Z12compute_DistPiS_S_S_ii,"",@"SHT_CUDA_INFO"
	.sectionflags	@""
	.align	4


	//----- nvinfo : EIATTR_CUDA_API_VERSION
	.align		4
        /*0000*/ 	.byte	0x04, 0x37
        /*0002*/ 	.short	(.L_14 - .L_13)
.L_13:
        /*0004*/ 	.word	0x00000082


	//----- nvinfo : EIATTR_KPARAM_INFO
	.align		4
.L_14:
        /*0008*/ 	.byte	0x04, 0x17
        /*000a*/ 	.short	(.L_16 - .L_15)
.L_15:
        /*000c*/ 	.word	0x00000000
        /*0010*/ 	.short	0x0005
        /*0012*/ 	.short	0x0024
        /*0014*/ 	.byte	0x00, 0xf0, 0x11, 0x00


	//----- nvinfo : EIATTR_KPARAM_INFO
	.align		4
.L_16:
        /*0018*/ 	.byte	0x04, 0x17
        /*001a*/ 	.short	(.L_18 - .L_17)
.L_17:
        /*001c*/ 	.word	0x00000000
        /*0020*/ 	.short	0x0004
        /*0022*/ 	.short	0x0020
        /*0024*/ 	.byte	0x00, 0xf0, 0x11, 0x00


	//----- nvinfo : EIATTR_KPARAM_INFO
	.align		4
.L_18:
        /*0028*/ 	.byte	0x04, 0x17
        /*002a*/ 	.short	(.L_20 - .L_19)
.L_19:
        /*002c*/ 	.word	0x00000000
        /*0030*/ 	.short	0x0003
        /*0032*/ 	.short	0x0018
        /*0034*/ 	.byte	0x00, 0xf5, 0x21, 0x00


	//----- nvinfo : EIATTR_KPARAM_INFO
	.align		4
.L_20:
        /*0038*/ 	.byte	0x04, 0x17
        /*003a*/ 	.short	(.L_22 - .L_21)
.L_21:
        /*003c*/ 	.word	0x00000000
        /*0040*/ 	.short	0x0002
        /*0042*/ 	.short	0x0010
        /*0044*/ 	.byte	0x00, 0xf5, 0x21, 0x00


	//----- nvinfo : EIATTR_KPARAM_INFO
	.align		4
.L_22:
        /*0048*/ 	.byte	0x04, 0x17
        /*004a*/ 	.short	(.L_24 - .L_23)
.L_23:
        /*004c*/ 	.word	0x00000000
        /*0050*/ 	.short	0x0001
        /*0052*/ 	.short	0x0008
        /*0054*/ 	.byte	0x00, 0xf5, 0x21, 0x00


	//----- nvinfo : EIATTR_KPARAM_INFO
	.align		4
.L_24:
        /*0058*/ 	.byte	0x04, 0x17
        /*005a*/ 	.short	(.L_26 - .L_25)
.L_25:
        /*005c*/ 	.word	0x00000000
        /*0060*/ 	.short	0x0000
        /*0062*/ 	.short	0x0000
        /*0064*/ 	.byte	0x00, 0xf5, 0x21, 0x00


	//----- nvinfo : EIATTR_SPARSE_MMA_MASK
	.align		4
.L_26:
        /*0068*/ 	.byte	0x03, 0x50
        /*006a*/ 	.short	0x0000


	//----- nvinfo : EIATTR_MAXREG_COUNT
	.align		4
        /*006c*/ 	.byte	0x03, 0x1b
        /*006e*/ 	.short	0x00ff


	//----- nvinfo : EIATTR_NUM_BARRIERS
	.align		4
        /*0070*/ 	.byte	0x02, 0x4c
        /*0072*/ 	.byte	0x01
	.zero		1


	//----- nvinfo : EIATTR_MERCURY_ISA_VERSION
	.align		4
        /*0074*/ 	.byte	0x03, 0x5f
        /*0076*/ 	.short	0x0101


	//----- nvinfo : EIATTR_VRC_CTA_INIT_COUNT
	.align		4
        /*0078*/ 	.byte	0x02, 0x4a
	.zero		1
	.zero		1


	//----- nvinfo : EIATTR_EXIT_INSTR_OFFSETS
	.align		4
        /*007c*/ 	.byte	0x04, 0x1c
        /*007e*/ 	.short	(.L_28 - .L_27)


	//   ....[0]....
.L_27:
        /*0080*/ 	.word	0x00000030


	//   ....[1]....
        /*0084*/ 	.word	0x00000460


	//----- nvinfo : EIATTR_CRS_STACK_SIZE
	.align		4
.L_28:
        /*0088*/ 	.byte	0x04, 0x1e
        /*008a*/ 	.short	(.L_30 - .L_29)
.L_29:
        /*008c*/ 	.word	0x00000000


	//----- nvinfo : EIATTR_CBANK_PARAM_SIZE
	.align		4
.L_30:
        /*0090*/ 	.byte	0x03, 0x19
        /*0092*/ 	.short	0x0028


	//----- nvinfo : EIATTR_PARAM_CBANK
	.align		4
        /*0094*/ 	.byte	0x04, 0x0a
        /*0096*/ 	.short	(.L_32 - .L_31)
	.align		4
.L_31:
        /*0098*/ 	.word	index@(.nv.constant0._Z12compute_DistPiS_S_S_ii)
        /*009c*/ 	.short	0x0380
        /*009e*/ 	.short	0x0028


	//----- nvinfo : EIATTR_SW_WAR
	.align		4
.L_32:
        /*00a0*/ 	.byte	0x04, 0x36
        /*00a2*/ 	.short	(.L_34 - .L_33)
.L_33:
        /*00a4*/ 	.word	0x00000008
.L_34:


//--------------------- .nv.info._Z9compute_XPiS_i --------------------------
	.section	.nv.info._Z9compute_XPiS_i,"",@"SHT_CUDA_INFO"
	.sectionflags	@""
	.align	4


	//----- nvinfo : EIATTR_CUDA_API_VERSION
	.align		4
        /*0000*/ 	.byte	0x04, 0x37
        /*0002*/ 	.short	(.L_36 - .L_35)
.L_35:
        /*0004*/ 	.word	0x00000082


	//----- nvinfo : EIATTR_KPARAM_INFO
	.align		4
.L_36:
        /*0008*/ 	.byte	0x04, 0x17
        /*000a*/ 	.short	(.L_38 - .L_37)
.L_37:
        /*000c*/ 	.word	0x00000000
        /*0010*/ 	.short	0x0002
        /*0012*/ 	.short	0x0010
        /*0014*/ 	.byte	0x00, 0xf0, 0x11, 0x00


	//----- nvinfo : EIATTR_KPARAM_INFO
	.align		4
.L_38:
        /*0018*/ 	.byte	0x04, 0x17
        /*001a*/ 	.short	(.L_40 - .L_39)
.L_39:
        /*001c*/ 	.word	0x00000000
        /*0020*/ 	.short	0x0001
        /*0022*/ 	.short	0x0008
        /*0024*/ 	.byte	0x00, 0xf5, 0x21, 0x00


	//----- nvinfo : EIATTR_KPARAM_INFO
	.align		4
.L_40:
        /*0028*/ 	.byte	0x04, 0x17
        /*002a*/ 	.short	(.L_42 - .L_41)
.L_41:
        /*002c*/ 	.word	0x00000000
        /*0030*/ 	.short	0x0000
        /*0032*/ 	.short	0x0000
        /*0034*/ 	.byte	0x00, 0xf5, 0x21, 0x00


	//----- nvinfo : EIATTR_SPARSE_MMA_MASK
	.align		4
.L_42:
        /*0038*/ 	.byte	0x03, 0x50
        /*003a*/ 	.short	0x0000


	//----- nvinfo : EIATTR_MAXREG_COUNT
	.align		4
        /*003c*/ 	.byte	0x03, 0x1b
        /*003e*/ 	.short	0x00ff


	//----- nvinfo : EIATTR_MERCURY_ISA_VERSION
	.align		4
        /*0040*/ 	.byte	0x03, 0x5f
        /*0042*/ 	.short	0x0101


	//----- nvinfo : EIATTR_VRC_CTA_INIT_COUNT
	.align		4
        /*0044*/ 	.byte	0x02, 0x4a
	.zero		1
	.zero		1


	//----- nvinfo : EIATTR_EXIT_INSTR_OFFSETS
	.align		4
        /*0048*/ 	.byte	0x04, 0x1c
        /*004a*/ 	.short	(.L_44 - .L_43)


	//   ....[0]....
.L_43:
        /*004c*/ 	.word	0x00000030


	//   ....[1]....
        /*0050*/ 	.word	0x00000490


	//   ....[2]....
        /*0054*/ 	.word	0x000006f0


	//----- nvinfo : EIATTR_CRS_STACK_SIZE
	.align		4
.L_44:
        /*0058*/ 	.byte	0x04, 0x1e
        /*005a*/ 	.short	(.L_46 - .L_45)
.L_45:
        /*005c*/ 	.word	0x00000000


	//----- nvinfo : EIATTR_CBANK_PARAM_SIZE
	.align		4
.L_46:
        /*0060*/ 	.byte	0x03, 0x19
        /*0062*/ 	.short	0x0014


	//----- nvinfo : EIATTR_PARAM_CBANK
	.align		4
        /*0064*/ 	.byte	0x04, 0x0a
        /*0066*/ 	.short	(.L_48 - .L_47)
	.align		4
.L_47:
        /*0068*/ 	.word	index@(.nv.constant0._Z9compute_XPiS_i)
        /*006c*/ 	.short	0x0380
        /*006e*/ 	.short	0x0014


	//----- nvinfo : EIATTR_SW_WAR
	.align		4
.L_48:
        /*0070*/ 	.byte	0x04, 0x36
        /*0072*/ 	.short	(.L_50 - .L_49)
.L_49:
        /*0074*/ 	.word	0x00000008
.L_50:


//--------------------- .nv.callgraph             --------------------------
	.section	.nv.callgraph,"",@"SHT_CUDA_CALLGRAPH"
	.align	4
	.sectionentsize	8
	.align		4
        /*0000*/ 	.word	0x00000000
	.align		4
        /*0004*/ 	.word	0xffffffff
	.align		4
        /*0008*/ 	.word	0x00000000
	.align		4
        /*000c*/ 	.word	0xfffffffe
	.align		4
        /*0010*/ 	.word	0x00000000
	.align		4
        /*0014*/ 	.word	0xfffffffd
	.align		4
        /*0018*/ 	.word	0x00000000
	.align		4
        /*001c*/ 	.word	0xfffffffc


//--------------------- .nv.constant4             --------------------------
	.section	.nv.constant4,"a",@progbits
	.align	8
	.align		8
.nv.constant4:
        /*0000*/ 	.dword	POSSIBLE_CHAR


//--------------------- .text._Z12compute_DistPiS_S_S_ii --------------------------
	.section	.text._Z12compute_DistPiS_S_S_ii,"ax",@progbits
	.align	128
        .global         _Z12compute_DistPiS_S_S_ii
        .type           _Z12compute_DistPiS_S_S_ii,@function
        .size           _Z12compute_DistPiS_S_S_ii,(.L_x_17 - _Z12compute_DistPiS_S_S_ii)
        .other          _Z12compute_DistPiS_S_S_ii,@"STO_CUDA_ENTRY STV_DEFAULT"
_Z12compute_DistPiS_S_S_ii:
.text._Z12compute_DistPiS_S_S_ii:
[----:B------:R-:W-:Y:S01]  /*0000*/  LDC R1, c[0x0][0x37c] ;  /* 0x0000df00ff017b82 */ /* 0x000fe20000000800 */
[----:B------:R-:W0:Y:S02]  /*0010*/  LDCU UR4, c[0x0][0x3a4] ;  /* 0x00007480ff0477ac */ /* 0x000e240008000800 */
[----:B0-----:R-:W-:-:S13]  /*0020*/  ISETP.LE.AND P0, PT, RZ, UR4, PT ;  /* 0x00000004ff007c0c */ /* 0x001fda000bf03270 */
[----:B------:R-:W-:Y:S05]  /*0030*/  @!P0 EXIT ;  /* 0x000000000000894d */ /* 0x000fea0003800000 */
[----:B------:R-:W0:Y:S01]  /*0040*/  S2R R0, SR_TID.X ;  /* 0x0000000000007919 */ /* 0x000e220000002100 */
[----:B------:R-:W1:Y:S01]  /*0050*/  LDC.64 R6, c[0x0][0x390] ;  /* 0x0000e400ff067b82 */ /* 0x000e620000000a00 */
[----:B------:R-:W2:Y:S01]  /*0060*/  LDCU.64 UR4, c[0x0][0x358] ;  /* 0x00006b00ff0477ac */ /* 0x000ea20008000a00 */
[----:B------:R-:W3:Y:S06]  /*0070*/  LDCU UR6, c[0x0][0x3a4] ;  /* 0x00007480ff0677ac */ /* 0x000eec0008000800 */
[----:B------:R-:W4:Y:S08]  /*0080*/  LDC R10, c[0x0][0x3a0] ;  /* 0x0000e800ff0a7b82 */ /* 0x000f300000000800 */
[----:B------:R-:W5:Y:S08]  /*0090*/  LDC.64 R8, c[0x0][0x380] ;  /* 0x0000e000ff087b82 */ /* 0x000f700000000a00 */
[----:B------:R-:W2:Y:S01]  /*00a0*/  LDC.64 R2, c[0x0][0x398] ;  /* 0x0000e600ff027b82 */ /* 0x000ea20000000a00 */
[----:B0-----:R-:W-:-:S07]  /*00b0*/  IADD3 R11, PT, PT, R0, -0x1, RZ ;  /* 0xffffffff000b7810 */ /* 0x001fce0007ffe0ff */
[----:B------:R-:W0:Y:S01]  /*00c0*/  LDC.64 R4, c[0x0][0x388] ;  /* 0x0000e200ff047b82 */ /* 0x000e220000000a00 */
[----:B----4-:R-:W-:Y:S01]  /*00d0*/  IADD3 R10, PT, PT, R10, 0x1, RZ ;  /* 0x000000010a0a7810 */ /* 0x010fe20007ffe0ff */
[----:B-1----:R-:W-:-:S04]  /*00e0*/  IMAD.WIDE.U32 R6, R11, 0x4, R6 ;  /* 0x000000040b067825 */ /* 0x002fc800078e0006 */
[----:B------:R-:W-:Y:S02]  /*00f0*/  HFMA2 R11, -RZ, RZ, 0, 0 ;  /* 0x00000000ff0b7431 */ /* 0x000fe400000001ff */
[----:B---3-5:R-:W-:-:S07]  /*0100*/  IMAD.WIDE.U32 R8, R0, 0x4, R8 ;  /* 0x0000000400087825 */ /* 0x028fce00078e0008 */
.L_x_3:
[----:B------:R-:W-:-:S13]  /*0110*/  ISETP.NE.AND P0, PT, R11, RZ, PT ;  /* 0x000000ff0b00720c */ /* 0x000fda0003f05270 */
[----:B-12---:R1:W-:Y:S01]  /*0120*/  @!P0 STG.E desc[UR4][R8.64], RZ ;  /* 0x000000ff08008986 */ /* 0x0063e2000c101904 */
[----:B---34-:R-:W-:Y:S05]  /*0130*/  @!P0 BRA `(.L_x_0) ;  /* 0x0000000000b88947 */ /* 0x018fea0003800000 */
[----:B------:R-:W-:Y:S01]  /*0140*/  ISETP.NE.AND P0, PT, R0, RZ, PT ;  /* 0x000000ff0000720c */ /* 0x000fe20003f05270 */
[----:B------:R-:W-:-:S12]  /*0150*/  BSSY.RECONVERGENT B0, `(.L_x_0) ;  /* 0x000002c000007945 */ /* 0x000fd80003800200 */
[----:B------:R-:W2:Y:S01]  /*0160*/  @!P0 LDC.64 R12, c[0x0][0x380] ;  /* 0x0000e000ff0c8b82 */ /* 0x000ea20000000a00 */
[----:B------:R-:W-:-:S04]  /*0170*/  @!P0 IMAD R15, R10, R11, RZ ;  /* 0x0000000b0a0f8224 */ /* 0x000fc800078e02ff */
[----:B--2---:R-:W-:-:S05]  /*0180*/  @!P0 IMAD.WIDE R12, R15, 0x4, R12 ;  /* 0x000000040f0c8825 */ /* 0x004fca00078e020c */
[----:B------:R2:W-:Y:S01]  /*0190*/  @!P0 STG.E desc[UR4][R12.64], R11 ;  /* 0x0000000b0c008986 */ /* 0x0005e2000c101904 */
[----:B------:R-:W-:Y:S05]  /*01a0*/  @!P0 BRA `(.L_x_1) ;  /* 0x0000000000988947 */ /* 0x000fea0003800000 */
[C---:B--2---:R-:W-:Y:S01]  /*01b0*/  IMAD.WIDE R12, R11.reuse, 0x4, R2 ;  /* 0x000000040b0c7825 */ /* 0x044fe200078e0202 */
[----:B------:R-:W2:Y:S05]  /*01c0*/  LDG.E R14, desc[UR4][R6.64] ;  /* 0x00000004060e7981 */ /* 0x000eaa000c1e1900 */
[----:B------:R-:W2:Y:S01]  /*01d0*/  LDG.E R13, desc[UR4][R12.64+-0x4] ;  /* 0xfffffc040c0d7981 */ /* 0x000ea2000c1e1900 */
[----:B------:R-:W-:Y:S01]  /*01e0*/  VIADD R21, R11, 0xffffffff ;  /* 0xffffffff0b157836 */ /* 0x000fe20000000000 */
[----:B--2---:R-:W-:-:S13]  /*01f0*/  ISETP.NE.AND P0, PT, R14, R13, PT ;  /* 0x0000000d0e00720c */ /* 0x004fda0003f05270 */
[----:B------:R-:W-:Y:S05]  /*0200*/  @P0 BRA `(.L_x_2) ;  /* 0x00000000001c0947 */ /* 0x000fea0003800000 */
[----:B------:R-:W-:-:S04]  /*0210*/  IMAD R13, R10, R21, RZ ;  /* 0x000000150a0d7224 */ /* 0x000fc800078e02ff */
[----:B------:R-:W-:-:S06]  /*0220*/  IMAD.WIDE R12, R13, 0x4, R8 ;  /* 0x000000040d0c7825 */ /* 0x000fcc00078e0208 */
[----:B------:R-:W2:Y:S01]  /*0230*/  LDG.E R13, desc[UR4][R12.64+-0x4] ;  /* 0xfffffc040c0d7981 */ /* 0x000ea2000c1e1900 */
[----:B------:R-:W-:-:S04]  /*0240*/  IMAD R15, R10, R11, RZ ;  /* 0x0000000b0a0f7224 */ /* 0x000fc800078e02ff */
[----:B------:R-:W-:-:S05]  /*0250*/  IMAD.WIDE R14, R15, 0x4, R8 ;  /* 0x000000040f0e7825 */ /* 0x000fca00078e0208 */
[----:B--2---:R4:W-:Y:S01]  /*0260*/  STG.E desc[UR4][R14.64], R13 ;  /* 0x0000000d0e007986 */ /* 0x0049e2000c101904 */
[----:B------:R-:W-:Y:S05]  /*0270*/  BRA `(.L_x_1) ;  /* 0x0000000000647947 */ /* 0x000fea0003800000 */
.L_x_2:
[----:B------:R-:W-:-:S05]  /*0280*/  IADD3 R13, PT, PT, R13, -0x41, RZ ;  /* 0xffffffbf0d0d7810 */ /* 0x000fca0007ffe0ff */
[----:B------:R-:W-:-:S04]  /*0290*/  IMAD R13, R10, R13, R0 ;  /* 0x0000000d0a0d7224 */ /* 0x000fc800078e0200 */
[----:B0-----:R-:W-:-:S06]  /*02a0*/  IMAD.WIDE R18, R13, 0x4, R4 ;  /* 0x000000040d127825 */ /* 0x001fcc00078e0204 */
[----:B------:R-:W2:Y:S01]  /*02b0*/  LDG.E R18, desc[UR4][R18.64] ;  /* 0x0000000412127981 */ /* 0x000ea2000c1e1900 */
[----:B------:R-:W-:-:S04]  /*02c0*/  IMAD R23, R10, R21, RZ ;  /* 0x000000150a177224 */ /* 0x000fc800078e02ff */
[----:B------:R-:W-:Y:S01]  /*02d0*/  IMAD.WIDE R12, R23, 0x4, R8 ;  /* 0x00000004170c7825 */ /* 0x000fe200078e0208 */
[----:B--2---:R-:W-:-:S13]  /*02e0*/  ISETP.NE.AND P0, PT, R18, RZ, PT ;  /* 0x000000ff1200720c */ /* 0x004fda0003f05270 */
[----:B------:R-:W2:Y:S01]  /*02f0*/  @!P0 LDG.E R17, desc[UR4][R12.64+-0x4] ;  /* 0xfffffc040c118981 */ /* 0x000ea2000c1e1900 */
[----:B------:R-:W0:Y:S03]  /*0300*/  @P0 LDC.64 R14, c[0x0][0x380] ;  /* 0x0000e000ff0e0b82 */ /* 0x000e260000000a00 */
[----:B------:R-:W3:Y:S01]  /*0310*/  @!P0 LDG.E R16, desc[UR4][R12.64] ;  /* 0x000000040c108981 */ /* 0x000ee2000c1e1900 */
[----:B--2---:R-:W-:Y:S02]  /*0320*/  @!P0 VIADDMNMX R17, R21, R0, R17, PT ;  /* 0x0000000015118246 */ /* 0x004fe40003800111 */
[----:B------:R-:W-:Y:S02]  /*0330*/  @P0 IADD3 R21, PT, PT, R23, -0x1, R18 ;  /* 0xffffffff17150810 */ /* 0x000fe40007ffe012 */
[----:B---3--:R-:W-:Y:S01]  /*0340*/  @!P0 VIMNMX R20, PT, PT, R16, R17, PT ;  /* 0x0000001110148248 */ /* 0x008fe20003fe0100 */
[----:B------:R-:W-:-:S04]  /*0350*/  IMAD.WIDE R16, R10, 0x4, R12 ;  /* 0x000000040a107825 */ /* 0x000fc800078e020c */
[----:B------:R-:W-:Y:S02]  /*0360*/  @!P0 VIADD R19, R20, 0x1 ;  /* 0x0000000114138836 */ /* 0x000fe40000000000 */
[----:B0-----:R-:W-:-:S03]  /*0370*/  @P0 IMAD.WIDE R14, R21, 0x4, R14 ;  /* 0x00000004150e0825 */ /* 0x001fc600078e020e */
[----:B------:R3:W-:Y:S04]  /*0380*/  @!P0 STG.E desc[UR4][R16.64], R19 ;  /* 0x0000001310008986 */ /* 0x0007e8000c101904 */
[----:B------:R-:W2:Y:S04]  /*0390*/  @P0 LDG.E R15, desc[UR4][R14.64] ;  /* 0x000000040e0f0981 */ /* 0x000ea8000c1e1900 */
[----:B------:R-:W4:Y:S04]  /*03a0*/  @P0 LDG.E R20, desc[UR4][R12.64] ;  /* 0x000000040c140981 */ /* 0x000f28000c1e1900 */
[----:B------:R-:W4:Y:S01]  /*03b0*/  @P0 LDG.E R21, desc[UR4][R12.64+-0x4] ;  /* 0xfffffc040c150981 */ /* 0x000f22000c1e1900 */
[----:B------:R-:W-:-:S04]  /*03c0*/  @P0 LOP3.LUT R18, RZ, R18, RZ, 0x33, !PT ;  /* 0x00000012ff120212 */ /* 0x000fc800078e33ff */
[----:B--2---:R-:W-:-:S04]  /*03d0*/  @P0 IADD3 R18, PT, PT, R18, R15, R0 ;  /* 0x0000000f12120210 */ /* 0x004fc80007ffe000 */
[----:B----4-:R-:W-:-:S04]  /*03e0*/  @P0 VIMNMX3 R18, R20, R21, R18, PT ;  /* 0x000000151412020f */ /* 0x010fc80003800112 */
[----:B------:R-:W-:-:S05]  /*03f0*/  @P0 IADD3 R21, PT, PT, R18, 0x1, RZ ;  /* 0x0000000112150810 */ /* 0x000fca0007ffe0ff */
[----:B------:R3:W-:Y:S02]  /*0400*/  @P0 STG.E desc[UR4][R16.64], R21 ;  /* 0x0000001510000986 */ /* 0x0007e4000c101904 */
.L_x_1:
[----:B------:R-:W-:Y:S05]  /*0410*/  BSYNC.RECONVERGENT B0 ;  /* 0x0000000000007941 */ /* 0x000fea0003800200 */
.L_x_0:
[----:B------:R-:W-:Y:S01]  /*0420*/  BAR.SYNC.DEFER_BLOCKING 0x0 ;  /* 0x0000000000007b1d */ /* 0x000fe20000010000 */
[C---:B------:R-:W-:Y:S02]  /*0430*/  ISETP.NE.AND P0, PT, R11.reuse, UR6, PT ;  /* 0x000000060b007c0c */ /* 0x040fe4000bf05270 */
[----:B--2---:R-:W-:-:S11]  /*0440*/  IADD3 R11, PT, PT, R11, 0x1, RZ ;  /* 0x000000010b0b7810 */ /* 0x004fd60007ffe0ff */
[----:B------:R-:W-:Y:S05]  /*0450*/  @P0 BRA `(.L_x_3) ;  /* 0xfffffffc002c0947 */ /* 0x000fea000383ffff */
[----:B------:R-:W-:Y:S05]  /*0460*/  EXIT ;  /* 0x000000000000794d */ /* 0x000fea0003800000 */
.L_x_4:
[----:B------:R-:W-:-:S00]  /*0470*/  BRA `(.L_x_4) ;  /* 0xfffffffc00fc7947 */ /* 0x000fc0000383ffff */
[----:B------:R-:W-:-:S00]  /*0480*/  NOP ;  /* 0x0000000000007918 */ /* 0x000fc00000000000 */
[----:B------:R-:W-:-:S00]  /*0490*/  NOP ;  /* 0x0000000000007918 */ /* 0x000fc00000000000 */
[----:B------:R-:W-:-:S00]  /*04a0*/  NOP ;  /* 0x0000000000007918 */ /* 0x000fc00000000000 */
[----:B------:R-:W-:-:S00]  /*04b0*/  NOP ;  /* 0x0000000000007918 */ /* 0x000fc00000000000 */
[----:B------:R-:W-:-:S00]  /*04c0*/  NOP ;  /* 0x0000000000007918 */ /* 0x000fc00000000000 */
[----:B------:R-:W-:-:S00]  /*04d0*/  NOP ;  /* 0x0000000000007918 */ /* 0x000fc00000000000 */
[----:B------:R-:W-:-:S00]  /*04e0*/  NOP ;  /* 0x0000000000007918 */ /* 0x000fc00000000000 */
[----:B------:R-:W-:-:S00]  /*04f0*/  NOP ;  /* 0x0000000000007918 */ /* 0x000fc00000000000 */
.L_x_17:


//--------------------- .text._Z9compute_XPiS_i   --------------------------
	.section	.text._Z9compute_XPiS_i,"ax",@progbits
	.align	128
        .global         _Z9compute_XPiS_i
        .type           _Z9compute_XPiS_i,@function
        .size           _Z9compute_XPiS_i,(.L_x_18 - _Z9compute_XPiS_i)
        .other          _Z9compute_XPiS_i,@"STO_CUDA_ENTRY STV_DEFAULT"
_Z9compute_XPiS_i:
.text._Z9compute_XPiS_i:
[----:B------:R-:W-:Y:S01]  /*0000*/  LDC R1, c[0x0][0x37c] ;  /* 0x0000df00ff017b82 */ /* 0x000fe20000000800 */
[----:B------:R-:W0:Y:S02]  /*0010*/  LDCU UR8, c[0x0][0x390] ;  /* 0x00007200ff0877ac */ /* 0x000e240008000800 */
[----:B0-----:R-:W-:-:S13]  /*0020*/  ISETP.LE.AND P0, PT, RZ, UR8, PT ;  /* 0x00000008ff007c0c */ /* 0x001fda000bf03270 */
[----:B------:R-:W-:Y:S05]  /*0030*/  @!P0 EXIT ;  /* 0x000000000000894d */ /* 0x000fea0003800000 */
[----:B------:R-:W0:Y:S01]  /*0040*/  S2R R0, SR_TID.X ;  /* 0x0000000000007919 */ /* 0x000e220000002100 */
[----:B------:R-:W1:Y:S01]  /*0050*/  LDC.64 R4, c[0x0][0x380] ;  /* 0x0000e000ff047b82 */ /* 0x000e620000000a00 */
[----:B------:R-:W0:Y:S01]  /*0060*/  LDCU.64 UR10, c[0x4][URZ] ;  /* 0x01000000ff0a77ac */ /* 0x000e220008000a00 */
[----:B------:R-:W-:Y:S01]  /*0070*/  IMAD.MOV.U32 R7, RZ, RZ, RZ ;  /* 0x000000ffff077224 */ /* 0x000fe200078e00ff */
[----:B------:R-:W-:Y:S02]  /*0080*/  UISETP.GE.U32.AND UP0, UPT, UR8, 0x3, UPT ;  /* 0x000000030800788c */ /* 0x000fe4000bf06070 */
[----:B------:R-:W-:Y:S01]  /*0090*/  UIADD3 UR4, UPT, UPT, UR8, 0x1, URZ ;  /* 0x0000000108047890 */ /* 0x000fe2000fffe0ff */
[----:B------:R-:W2:Y:S03]  /*00a0*/  LDCU.64 UR6, c[0x0][0x358] ;  /* 0x00006b00ff0677ac */ /* 0x000ea60008000a00 */
[----:B------:R-:W-:Y:S01]  /*00b0*/  ULOP3.LUT UR5, UR4, 0x3, URZ, 0xc0, !UPT ;  /* 0x0000000304057892 */ /* 0x000fe2000f8ec0ff */
[C---:B0-----:R-:W-:Y:S01]  /*00c0*/  IADD3 R2, P0, PT, R0.reuse, UR10, RZ ;  /* 0x0000000a00027c10 */ /* 0x041fe2000ff1e0ff */
[----:B------:R-:W-:-:S04]  /*00d0*/  IMAD R0, R0, UR8, R0 ;  /* 0x0000000800007c24 */ /* 0x000fc8000f8e0200 */
[----:B------:R-:W-:Y:S02]  /*00e0*/  IMAD.X R3, RZ, RZ, UR11, P0 ;  /* 0x0000000bff037e24 */ /* 0x000fe400080e06ff */
[----:B-1----:R-:W-:Y:S01]  /*00f0*/  IMAD.WIDE.U32 R4, R0, 0x4, R4 ;  /* 0x0000000400047825 */ /* 0x002fe200078e0004 */
[----:B--2---:R-:W-:Y:S06]  /*0100*/  BRA.U !UP0, `(.L_x_5) ;  /* 0x0000000108dc7547 */ /* 0x004fec000b800000 */
[----:B------:R-:W0:Y:S01]  /*0110*/  LDC.64 R8, c[0x0][0x380] ;  /* 0x0000e000ff087b82 */ /* 0x000e220000000a00 */
[----:B------:R-:W-:Y:S01]  /*0120*/  ULOP3.LUT UR4, UR4, 0xfffffffc, URZ, 0xc0, !UPT ;  /* 0xfffffffc04047892 */ /* 0x000fe2000f8ec0ff */
[----:B------:R-:W-:Y:S01]  /*0130*/  IMAD.MOV.U32 R17, RZ, RZ, RZ ;  /* 0x000000ffff117224 */ /* 0x000fe200078e00ff */
[----:B------:R-:W1:Y:S04]  /*0140*/  LDCU.64 UR8, c[0x0][0x380] ;  /* 0x00007000ff0877ac */ /* 0x000e680008000a00 */
[----:B------:R-:W-:Y:S01]  /*0150*/  IMAD.U32 R7, RZ, RZ, UR4 ;  /* 0x00000004ff077e24 */ /* 0x000fe2000f8e00ff */
[----:B------:R-:W2:Y:S06]  /*0160*/  LDC.64 R10, c[0x0][0x388] ;  /* 0x0000e200ff0a7b82 */ /* 0x000eac0000000a00 */
.L_x_10:
[C---:B------:R-:W-:Y:S01]  /*0170*/  ISETP.NE.AND P0, PT, R17.reuse, RZ, PT ;  /* 0x000000ff1100720c */ /* 0x040fe20003f05270 */
[----:B--2---:R-:W-:Y:S01]  /*0180*/  IMAD.WIDE R14, R17, 0x4, R10 ;  /* 0x00000004110e7825 */ /* 0x004fe200078e020a */
[----:B---3--:R-:W-:Y:S02]  /*0190*/  SHF.R.S32.HI R13, RZ, 0x1f, R17 ;  /* 0x0000001fff0d7819 */ /* 0x008fe40000011411 */
[----:B------:R-:W-:-:S04]  /*01a0*/  IADD3 R6, P1, PT, R0, R17, RZ ;  /* 0x0000001100067210 */ /* 0x000fc80007f3e0ff */
[----:B------:R-:W-:Y:S02]  /*01b0*/  LEA.HI.X.SX32 R13, R0, R13, 0x1, P1 ;  /* 0x0000000d000d7211 */ /* 0x000fe400008f0eff */
[----:B-1----:R-:W-:-:S03]  /*01c0*/  LEA R12, P1, R6, UR8, 0x2 ;  /* 0x00000008060c7c11 */ /* 0x002fc6000f8210ff */
[----:B------:R1:W-:Y:S01]  /*01d0*/  @!P0 STG.E desc[UR6][R4.64], RZ ;  /* 0x000000ff04008986 */ /* 0x0003e2000c101906 */
[----:B------:R-:W-:Y:S01]  /*01e0*/  LEA.HI.X R13, R6, UR9, R13, 0x2, P1 ;  /* 0x00000009060d7c11 */ /* 0x000fe200088f140d */
[----:B------:R-:W-:Y:S08]  /*01f0*/  @!P0 BRA `(.L_x_6) ;  /* 0x0000000000208947 */ /* 0x000ff00003800000 */
[----:B------:R-:W2:Y:S04]  /*0200*/  LDG.E R6, desc[UR6][R14.64+-0x4] ;  /* 0xfffffc060e067981 */ /* 0x000ea8000c1e1900 */
[----:B------:R-:W2:Y:S02]  /*0210*/  LDG.E.S8 R19, desc[UR6][R2.64] ;  /* 0x0000000602137981 */ /* 0x000ea4000c1e1300 */
[----:B--2---:R-:W-:Y:S01]  /*0220*/  ISETP.NE.AND P0, PT, R6, R19, PT ;  /* 0x000000130600720c */ /* 0x004fe20003f05270 */
[----:B------:R-:W-:-:S04]  /*0230*/  IMAD.IADD R19, R0, 0x1, R17 ;  /* 0x0000000100137824 */ /* 0x000fc800078e0211 */
[----:B0-----:R-:W-:-:S08]  /*0240*/  IMAD.WIDE.U32 R18, R19, 0x4, R8 ;  /* 0x0000000413127825 */ /* 0x001fd000078e0008 */
[----:B------:R2:W-:Y:S04]  /*0250*/  @!P0 STG.E desc[UR6][R18.64], R17 ;  /* 0x0000001112008986 */ /* 0x0005e8000c101906 */
[----:B------:R-:W3:Y:S04]  /*0260*/  @P0 LDG.E R21, desc[UR6][R12.64+-0x4] ;  /* 0xfffffc060c150981 */ /* 0x000ee8000c1e1900 */
[----:B---3--:R2:W-:Y:S02]  /*0270*/  @P0 STG.E desc[UR6][R18.64], R21 ;  /* 0x0000001512000986 */ /* 0x0085e4000c101906 */
.L_x_6:
[----:B------:R-:W3:Y:S04]  /*0280*/  LDG.E R6, desc[UR6][R14.64] ;  /* 0x000000060e067981 */ /* 0x000ee8000c1e1900 */
[----:B--2---:R-:W3:Y:S02]  /*0290*/  LDG.E.S8 R19, desc[UR6][R2.64] ;  /* 0x0000000602137981 */ /* 0x004ee4000c1e1300 */
[----:B---3--:R-:W-:-:S13]  /*02a0*/  ISETP.NE.AND P0, PT, R6, R19, PT ;  /* 0x000000130600720c */ /* 0x008fda0003f05270 */
[----:B------:R-:W2:Y:S01]  /*02b0*/  @P0 LDC.64 R20, c[0x0][0x380] ;  /* 0x0000e000ff140b82 */ /* 0x000ea20000000a00 */
[----:B------:R-:W-:-:S04]  /*02c0*/  @P0 IMAD.IADD R19, R0, 0x1, R17 ;  /* 0x0000000100130824 */ /* 0x000fc800078e0211 */
[----:B--2---:R-:W-:-:S06]  /*02d0*/  @P0 IMAD.WIDE R20, R19, 0x4, R20 ;  /* 0x0000000413140825 */ /* 0x004fcc00078e0214 */
[----:B------:R-:W2:Y:S01]  /*02e0*/  @P0 LDG.E R21, desc[UR6][R20.64] ;  /* 0x0000000614150981 */ /* 0x000ea2000c1e1900 */
[----:B------:R-:W-:-:S04]  /*02f0*/  IMAD.WIDE.U32 R18, R17, 0x4, R4 ;  /* 0x0000000411127825 */ /* 0x000fc800078e0004 */
[----:B------:R-:W-:Y:S01]  /*0300*/  @!P0 VIADD R23, R17, 0x1 ;  /* 0x0000000111178836 */ /* 0x000fe20000000000 */
[----:B--2---:R2:W-:Y:S04]  /*0310*/  @P0 STG.E desc[UR6][R18.64+0x4], R21 ;  /* 0x0000041512000986 */ /* 0x0045e8000c101906 */
[----:B------:R2:W-:Y:S04]  /*0320*/  @!P0 STG.E desc[UR6][R18.64+0x4], R23 ;  /* 0x0000041712008986 */ /* 0x0005e8000c101906 */
[----:B------:R-:W3:Y:S04]  /*0330*/  LDG.E R6, desc[UR6][R14.64+0x4] ;  /* 0x000004060e067981 */ /* 0x000ee8000c1e1900 */
[----:B------:R-:W3:Y:S02]  /*0340*/  LDG.E.S8 R25, desc[UR6][R2.64] ;  /* 0x0000000602197981 */ /* 0x000ee4000c1e1300 */
[----:B---3--:R-:W-:-:S13]  /*0350*/  ISETP.NE.AND P0, PT, R6, R25, PT ;  /* 0x000000190600720c */ /* 0x008fda0003f05270 */
[----:B------:R-:W3:Y:S01]  /*0360*/  @P0 LDG.E R25, desc[UR6][R12.64+0x4] ;  /* 0x000004060c190981 */ /* 0x000ee2000c1e1900 */
[----:B------:R-:W-:-:S03]  /*0370*/  @!P0 VIADD R27, R17, 0x2 ;  /* 0x00000002111b8836 */ /* 0x000fc60000000000 */
[----:B---3--:R2:W-:Y:S04]  /*0380*/  @P0 STG.E desc[UR6][R18.64+0x8], R25 ;  /* 0x0000081912000986 */ /* 0x0085e8000c101906 */
[----:B------:R2:W-:Y:S04]  /*0390*/  @!P0 STG.E desc[UR6][R18.64+0x8], R27 ;  /* 0x0000081b12008986 */ /* 0x0005e8000c101906 */
[----:B------:R-:W3:Y:S04]  /*03a0*/  LDG.E R6, desc[UR6][R14.64+0x8] ;  /* 0x000008060e067981 */ /* 0x000ee8000c1e1900 */
[----:B------:R-:W3:Y:S01]  /*03b0*/  LDG.E.S8 R29, desc[UR6][R2.64] ;  /* 0x00000006021d7981 */ /* 0x000ee2000c1e1300 */
[----:B------:R-:W-:Y:S01]  /*03c0*/  BSSY.RECONVERGENT B0, `(.L_x_7) ;  /* 0x0000008000007945 */ /* 0x000fe20003800200 */
[----:B---3--:R-:W-:-:S13]  /*03d0*/  ISETP.NE.AND P0, PT, R6, R29, PT ;  /* 0x0000001d0600720c */ /* 0x008fda0003f05270 */
[----:B--2---:R-:W-:Y:S05]  /*03e0*/  @!P0 BRA `(.L_x_8) ;  /* 0x00000000000c8947 */ /* 0x004fea0003800000 */
[----:B------:R-:W2:Y:S04]  /*03f0*/  LDG.E R13, desc[UR6][R12.64+0x8] ;  /* 0x000008060c0d7981 */ /* 0x000ea8000c1e1900 */
[----:B--2---:R2:W-:Y:S01]  /*0400*/  STG.E desc[UR6][R18.64+0xc], R13 ;  /* 0x00000c0d12007986 */ /* 0x0045e2000c101906 */
[----:B------:R-:W-:Y:S05]  /*0410*/  BRA `(.L_x_9) ;  /* 0x0000000000087947 */ /* 0x000fea0003800000 */
.L_x_8:
[----:B------:R-:W-:-:S05]  /*0420*/  VIADD R13, R17, 0x3 ;  /* 0x00000003110d7836 */ /* 0x000fca0000000000 */
[----:B------:R3:W-:Y:S02]  /*0430*/  STG.E desc[UR6][R18.64+0xc], R13 ;  /* 0x00000c0d12007986 */ /* 0x0007e4000c101906 */
.L_x_9:
[----:B------:R-:W-:Y:S05]  /*0440*/  BSYNC.RECONVERGENT B0 ;  /* 0x0000000000007941 */ /* 0x000fea0003800200 */
.L_x_7:
[----:B------:R-:W-:-:S05]  /*0450*/  VIADD R17, R17, 0x4 ;  /* 0x0000000411117836 */ /* 0x000fca0000000000 */
[----:B------:R-:W-:-:S13]  /*0460*/  ISETP.NE.AND P0, PT, R17, R7, PT ;  /* 0x000000071100720c */ /* 0x000fda0003f05270 */
[----:B------:R-:W-:Y:S05]  /*0470*/  @P0 BRA `(.L_x_10) ;  /* 0xfffffffc003c0947 */ /* 0x000fea000383ffff */
.L_x_5:
[----:B------:R-:W-:-:S13]  /*0480*/  ISETP.NE.AND P0, PT, RZ, UR5, PT ;  /* 0x00000005ff007c0c */ /* 0x000fda000bf05270 */
[----:B------:R-:W-:Y:S05]  /*0490*/  @!P0 EXIT ;  /* 0x000000000000894d */ /* 0x000fea0003800000 */
[----:B------:R-:W4:Y:S01]  /*04a0*/  LDC.64 R14, c[0x0][0x388] ;  /* 0x0000e200ff0e7b82 */ /* 0x000f220000000a00 */
[----:B------:R-:W-:-:S07]  /*04b0*/  UIADD3 UR4, UPT, UPT, -UR5, URZ, URZ ;  /* 0x000000ff05047290 */ /* 0x000fce000fffe1ff */
[----:B------:R-:W5:Y:S08]  /*04c0*/  LDC.64 R16, c[0x0][0x380] ;  /* 0x0000e000ff107b82 */ /* 0x000f700000000a00 */
[----:B0-----:R-:W0:Y:S01]  /*04d0*/  LDC.64 R8, c[0x0][0x380] ;  /* 0x0000e000ff087b82 */ /* 0x001e220000000a00 */
[----:B----4-:R-:W-:Y:S02]  /*04e0*/  IADD3 R14, P1, PT, R14, -0x4, RZ ;  /* 0xfffffffc0e0e7810 */ /* 0x010fe40007f3e0ff */
[----:B-----5:R-:W-:-:S02]  /*04f0*/  IADD3 R6, P0, PT, R16, -0x4, RZ ;  /* 0xfffffffc10067810 */ /* 0x020fc40007f1e0ff */
[----:B------:R-:W-:Y:S01]  /*0500*/  IADD3.X R16, PT, PT, R15, -0x1, RZ, P1, !PT ;  /* 0xffffffff0f107810 */ /* 0x000fe20000ffe4ff */
[----:B------:R-:W-:Y:S01]  /*0510*/  IMAD.IADD R15, R0, 0x1, R7 ;  /* 0x00000001000f7824 */ /* 0x000fe200078e0207 */
[----:B------:R-:W-:-:S09]  /*0520*/  IADD3.X R17, PT, PT, R17, -0x1, RZ, P0, !PT ;  /* 0xffffffff11117810 */ /* 0x000fd200007fe4ff */
.L_x_15:
[----:B------:R-:W-:Y:S01]  /*0530*/  ISETP.NE.AND P0, PT, R7, RZ, PT ;  /* 0x000000ff0700720c */ /* 0x000fe20003f05270 */
[----:B------:R-:W-:Y:S01]  /*0540*/  UIADD3 UR4, UPT, UPT, UR4, 0x1, URZ ;  /* 0x0000000104047890 */ /* 0x000fe2000fffe0ff */
[----:B------:R-:W-:Y:S03]  /*0550*/  BSSY.RECONVERGENT B0, `(.L_x_11) ;  /* 0x0000016000007945 */ /* 0x000fe60003800200 */
[----:B------:R-:W-:-:S08]  /*0560*/  UISETP.NE.AND UP0, UPT, UR4, URZ, UPT ;  /* 0x000000ff0400728c */ /* 0x000fd0000bf05270 */
[----:B----4-:R-:W-:Y:S05]  /*0570*/  @!P0 BRA `(.L_x_12) ;  /* 0x0000000000488947 */ /* 0x010fea0003800000 */
[----:B--23--:R-:W-:Y:S01]  /*0580*/  SHF.R.S32.HI R19, RZ, 0x1f, R7 ;  /* 0x0000001fff137819 */ /* 0x00cfe20000011407 */
[----:B------:R-:W2:Y:S01]  /*0590*/  LDG.E.S8 R13, desc[UR6][R2.64] ;  /* 0x00000006020d7981 */ /* 0x000ea2000c1e1300 */
[----:B------:R-:W-:-:S04]  /*05a0*/  LEA R10, P0, R7, R14, 0x2 ;  /* 0x0000000e070a7211 */ /* 0x000fc800078010ff */
[----:B------:R-:W-:-:S05]  /*05b0*/  LEA.HI.X R11, R7, R16, R19, 0x2, P0 ;  /* 0x00000010070b7211 */ /* 0x000fca00000f1413 */
[----:B------:R-:W2:Y:S02]  /*05c0*/  LDG.E R10, desc[UR6][R10.64] ;  /* 0x000000060a0a7981 */ /* 0x000ea4000c1e1900 */
[----:B--2---:R-:W-:-:S13]  /*05d0*/  ISETP.NE.AND P0, PT, R10, R13, PT ;  /* 0x0000000d0a00720c */ /* 0x004fda0003f05270 */
[----:B------:R-:W-:Y:S05]  /*05e0*/  @!P0 BRA `(.L_x_13) ;  /* 0x0000000000208947 */ /* 0x000fea0003800000 */
[----:B------:R-:W-:-:S04]  /*05f0*/  IADD3 R11, P0, PT, R0, R7, RZ ;  /* 0x00000007000b7210 */ /* 0x000fc80007f1e0ff */
[----:B------:R-:W-:Y:S02]  /*0600*/  LEA.HI.X.SX32 R10, R0, R19, 0x1, P0 ;  /* 0x00000013000a7211 */ /* 0x000fe400000f0eff */
[----:B------:R-:W-:-:S04]  /*0610*/  LEA R12, P0, R11, R6, 0x2 ;  /* 0x000000060b0c7211 */ /* 0x000fc800078010ff */
[----:B------:R-:W-:-:S06]  /*0620*/  LEA.HI.X R13, R11, R17, R10, 0x2, P0 ;  /* 0x000000110b0d7211 */ /* 0x000fcc00000f140a */
[----:B------:R-:W2:Y:S01]  /*0630*/  LDG.E R13, desc[UR6][R12.64] ;  /* 0x000000060c0d7981 */ /* 0x000ea2000c1e1900 */
[----:B0-----:R-:W-:-:S05]  /*0640*/  IMAD.WIDE.U32 R10, R15, 0x4, R8 ;  /* 0x000000040f0a7825 */ /* 0x001fca00078e0008 */
[----:B--2---:R0:W-:Y:S01]  /*0650*/  STG.E desc[UR6][R10.64], R13 ;  /* 0x0000000d0a007986 */ /* 0x0041e2000c101906 */
[----:B------:R-:W-:Y:S05]  /*0660*/  BRA `(.L_x_14) ;  /* 0x0000000000107947 */ /* 0x000fea0003800000 */
.L_x_13:
[----:B0-----:R-:W-:-:S05]  /*0670*/  IMAD.WIDE.U32 R10, R15, 0x4, R8 ;  /* 0x000000040f0a7825 */ /* 0x001fca00078e0008 */
[----:B------:R0:W-:Y:S01]  /*0680*/  STG.E desc[UR6][R10.64], R7 ;  /* 0x000000070a007986 */ /* 0x0001e2000c101906 */
[----:B------:R-:W-:Y:S05]  /*0690*/  BRA `(.L_x_14) ;  /* 0x0000000000047947 */ /* 0x000fea0003800000 */
.L_x_12:
[----:B------:R4:W-:Y:S02]  /*06a0*/  STG.E desc[UR6][R4.64], RZ ;  /* 0x000000ff04007986 */ /* 0x0009e4000c101906 */
.L_x_14:
[----:B------:R-:W-:Y:S05]  /*06b0*/  BSYNC.RECONVERGENT B0 ;  /* 0x0000000000007941 */ /* 0x000fea0003800200 */
.L_x_11:
[----:B0-----:R-:W-:Y:S02]  /*06c0*/  VIADD R7, R7, 0x1 ;  /* 0x0000000107077836 */ /* 0x001fe40000000000 */
[----:B------:R-:W-:Y:S01]  /*06d0*/  VIADD R15, R15, 0x1 ;  /* 0x000000010f0f7836 */ /* 0x000fe20000000000 */
[----:B------:R-:W-:Y:S06]  /*06e0*/  BRA.U UP0, `(.L_x_15) ;  /* 0xfffffffd00907547 */ /* 0x000fec000b83ffff */
[----:B------:R-:W-:Y:S05]  /*06f0*/  EXIT ;  /* 0x000000000000794d */ /* 0x000fea0003800000 */
.L_x_16:
        /* <DEDUP_REMOVED lines=16> */
.L_x_18:


//--------------------- .nv.global.init           --------------------------
	.section	.nv.global.init,"aw",@progbits
.nv.global.init:
	.type		POSSIBLE_CHAR,@object
	.size		POSSIBLE_CHAR,(.L_0 - POSSIBLE_CHAR)
POSSIBLE_CHAR:
        /*0000*/ 	.byte	0x41, 0x42, 0x43, 0x44, 0x45, 0x46, 0x47, 0x48, 0x49, 0x4a, 0x4b, 0x4c, 0x4d, 0x4e, 0x4f, 0x50
        /*0010*/ 	.byte	0x51, 0x52, 0x53, 0x54, 0x55, 0x56, 0x57, 0x58, 0x59, 0x5a, 0x00
.L_0:


//--------------------- .nv.shared.reserved.0     --------------------------
	.section	.nv.shared.reserved.0,"aw",@nobits
	.weak		__nv_reservedSMEM_offset_0_alias
	.size		__nv_reservedSMEM_offset_0_alias, 0, 64
	.other		__nv_reservedSMEM_offset_0_alias,@"STO_CUDA_RESERVED_SHARED STV_DEFAULT"
__nv_reservedSMEM_offset_0_alias:
	.zero		0
	.zero		64


//--------------------- .nv.constant0._Z12compute_DistPiS_S_S_ii --------------------------
	.section	.nv.constant0._Z12compute_DistPiS_S_S_ii,"a",@progbits
	.sectionflags	@""
	.align	4
.nv.constant0._Z12compute_DistPiS_S_S_ii:
	.zero		936


//--------------------- .nv.constant0._Z9compute_XPiS_i --------------------------
	.section	.nv.constant0._Z9compute_XPiS_i,"a",@progbits
	.sectionflags	@""
	.align	4
.nv.constant0._Z9compute_XPiS_i:
	.zero		916


//--------------------- SYMBOLS --------------------------

	.type		.nv.reservedSmem.offset0,@object
	.size		.nv.reservedSmem.offset0,0x4
